//
// Generated by NVIDIA NVVM Compiler
//
// Compiler Build ID: CL-36424714
// Cuda compilation tools, release 13.0, V13.0.88
// Based on NVVM 20.0.0
//

.version 9.0
.target sm_100
.address_size 64

	// .globl	sum_reduce_kernel
.extern .shared .align 16 .b8 shared[];

.visible .entry sum_reduce_kernel(
	.param .u64 .ptr .align 1 sum_reduce_kernel_param_0,
	.param .u64 .ptr .align 1 sum_reduce_kernel_param_1,
	.param .u32 sum_reduce_kernel_param_2,
	.param .u32 sum_reduce_kernel_param_3
)
{
	.reg .pred 	%p<8>;
	.reg .b32 	%r<20>;
	.reg .b32 	%f<13>;
	.reg .b64 	%rd<9>;

	ld.param.u64 	%rd2, [sum_reduce_kernel_param_0];
	ld.param.u64 	%rd3, [sum_reduce_kernel_param_1];
	ld.param.u32 	%r12, [sum_reduce_kernel_param_2];
	ld.param.u32 	%r11, [sum_reduce_kernel_param_3];
	mov.u32 	%r1, %ctaid.x;
	mov.u32 	%r2, %tid.x;
	setp.ge.s32 	%p1, %r1, %r12;
	@%p1 bra 	$L__BB0_10;
	setp.ge.s32 	%p2, %r2, %r11;
	mov.f32 	%f12, 0f00000000;
	@%p2 bra 	$L__BB0_4;
	mul.lo.s32 	%r3, %r11, %r1;
	mov.u32 	%r4, %ntid.x;
	cvta.to.global.u64 	%rd1, %rd2;
	mov.f32 	%f12, 0f00000000;
	mov.u32 	%r18, %r2;
$L__BB0_3:
	add.s32 	%r13, %r18, %r3;
	mul.wide.s32 	%rd4, %r13, 4;
	add.s64 	%rd5, %rd1, %rd4;
	ld.global.nc.f32 	%f6, [%rd5];
	add.f32 	%f12, %f12, %f6;
	add.s32 	%r18, %r18, %r4;
	setp.lt.s32 	%p3, %r18, %r11;
	@%p3 bra 	$L__BB0_3;
$L__BB0_4:
	shl.b32 	%r14, %r2, 2;
	mov.u32 	%r15, shared;
	add.s32 	%r7, %r15, %r14;
	st.shared.f32 	[%r7], %f12;
	bar.sync 	0;
	mov.u32 	%r19, %ntid.x;
	setp.lt.u32 	%p4, %r19, 2;
	@%p4 bra 	$L__BB0_8;
$L__BB0_5:
	shr.u32 	%r10, %r19, 1;
	setp.ge.u32 	%p5, %r2, %r10;
	@%p5 bra 	$L__BB0_7;
	shl.b32 	%r16, %r10, 2;
	add.s32 	%r17, %r7, %r16;
	ld.shared.f32 	%f7, [%r17];
	ld.shared.f32 	%f8, [%r7];
	add.f32 	%f9, %f7, %f8;
	st.shared.f32 	[%r7], %f9;
$L__BB0_7:
	bar.sync 	0;
	setp.gt.u32 	%p6, %r19, 3;
	mov.u32 	%r19, %r10;
	@%p6 bra 	$L__BB0_5;
$L__BB0_8:
	setp.ne.s32 	%p7, %r2, 0;
	@%p7 bra 	$L__BB0_10;
	ld.shared.f32 	%f10, [shared];
	cvta.to.global.u64 	%rd6, %rd3;
	mul.wide.u32 	%rd7, %r1, 4;
	add.s64 	%rd8, %rd6, %rd7;
	st.global.f32 	[%rd8], %f10;
$L__BB0_10:
	ret;

}


// ===== COMPILED SASS (sm_100) =====

	.target	sm_100

	.elftype	@"ET_EXEC"


//--------------------- .note.nv.tkinfo           --------------------------
	.section	.note.nv.tkinfo,"",@"SHT_NOTE"
	.sectionflags	@"SHF_NOTE_NV_TKINFO"
	.tkinfo
        /*0018*/ 	.word	0x00000002
        /*0030*/ 	.string	""
        /*0030*/ 	.string	"ptxas"
        /*0030*/ 	.string	"Cuda compilation tools, release 13.0, V13.0.88"
        /*0030*/ 	.string	"Build cuda_13.0.r13.0/compiler.36424714_0"
        /*0030*/ 	.string	"-arch sm_100 -m 64 "



//--------------------- .note.nv.cuinfo           --------------------------
	.section	.note.nv.cuinfo,"",@"SHT_NOTE"
	.sectionflags	@"SHF_NOTE_NV_CUINFO"
        /*0018*/ 	.short	0x0002
        /*001a*/ 	.short	0x0064
        /*001c*/ 	.short	0x0082
	.zero		2


//--------------------- .nv.info                  --------------------------
	.section	.nv.info,"",@"SHT_CUDA_INFO"
	.align	4


	//----- nvinfo : EIATTR_REGCOUNT
	.align		4
        /*0000*/ 	.byte	0x04, 0x2f
        /*0002*/ 	.short	(.L_1 - .L_0)
	.align		4
.L_0:
        /*0004*/ 	.word	index@(sum_reduce_kernel)
        /*0008*/ 	.word	0x0000000c


	//----- nvinfo : EIATTR_FRAME_SIZE
	.align		4
.L_1:
        /*000c*/ 	.byte	0x04, 0x11
        /*000e*/ 	.short	(.L_3 - .L_2)
	.align		4
.L_2:
        /*0010*/ 	.word	index@(sum_reduce_kernel)
        /*0014*/ 	.word	0x00000000


	//----- nvinfo : EIATTR_MIN_STACK_SIZE
	.align		4
.L_3:
        /*0018*/ 	.byte	0x04, 0x12
        /*001a*/ 	.short	(.L_5 - .L_4)
	.align		4
.L_4:
        /*001c*/ 	.word	index@(sum_reduce_kernel)
        /*0020*/ 	.word	0x00000000
.L_5:


//--------------------- .nv.compat                --------------------------
	.section	.nv.compat,"",@"SHT_CUDA_COMPAT_INFO"
	.align	4
        /*0000*/ 	.byte	0x02, 0x09, 0x00, 0x00, 0x02, 0x02, 0x01, 0x00, 0x02, 0x05, 0x05, 0x00, 0x03, 0x07, 0x01, 0x01
        /*0010*/ 	.byte	0x02, 0x03, 0x00, 0x00, 0x02, 0x06, 0x01, 0x00, 0x04, 0x0b, 0x08, 0x00, 0x09, 0x00, 0x00, 0x00
        /*0020*/ 	.byte	0x00, 0x00, 0x00, 0x00


//--------------------- .nv.info.sum_reduce_kernel --------------------------
	.section	.nv.info.sum_reduce_kernel,"",@"SHT_CUDA_INFO"
	.sectionflags	@""
	.align	4


	//----- nvinfo : EIATTR_CUDA_API_VERSION
	.align		4
        /*0000*/ 	.byte	0x04, 0x37
        /*0002*/ 	.short	(.L_7 - .L_6)
.L_6:
        /*0004*/ 	.word	0x00000082


	//----- nvinfo : EIATTR_KPARAM_INFO
	.align		4
.L_7:
        /*0008*/ 	.byte	0x04, 0x17
        /*000a*/ 	.short	(.L_9 - .L_8)
.L_8:
        /*000c*/ 	.word	0x00000000
        /*0010*/ 	.short	0x0003
        /*0012*/ 	.short	0x0014
        /*0014*/ 	.byte	0x00, 0xf0, 0x11, 0x00


	//----- nvinfo : EIATTR_KPARAM_INFO
	.align		4
.L_9:
        /*0018*/ 	.byte	0x04, 0x17
        /*001a*/ 	.short	(.L_11 - .L_10)
.L_10:
        /*001c*/ 	.word	0x00000000
        /*0020*/ 	.short	0x0002
        /*0022*/ 	.short	0x0010
        /*0024*/ 	.byte	0x00, 0xf0, 0x11, 0x00


	//----- nvinfo : EIATTR_KPARAM_INFO
	.align		4
.L_11:
        /*0028*/ 	.byte	0x04, 0x17
        /*002a*/ 	.short	(.L_13 - .L_12)
.L_12:
        /*002c*/ 	.word	0x00000000
        /*0030*/ 	.short	0x0001
        /*0032*/ 	.short	0x0008
        /*0034*/ 	.byte	0x00, 0xf5, 0x21, 0x00


	//----- nvinfo : EIATTR_KPARAM_INFO
	.align		4
.L_13:
        /*0038*/ 	.byte	0x04, 0x17
        /*003a*/ 	.short	(.L_15 - .L_14)
.L_14:
        /*003c*/ 	.word	0x00000000
        /*0040*/ 	.short	0x0000
        /*0042*/ 	.short	0x0000
        /*0044*/ 	.byte	0x00, 0xf5, 0x21, 0x00


	//----- nvinfo : EIATTR_SPARSE_MMA_MASK
	.align		4
.L_15:
        /*0048*/ 	.byte	0x03, 0x50
        /*004a*/ 	.short	0x0000


	//----- nvinfo : EIATTR_MAXREG_COUNT
	.align		4
        /*004c*/ 	.byte	0x03, 0x1b
        /*004e*/ 	.short	0x00ff


	//----- nvinfo : EIATTR_NUM_BARRIERS
	.align		4
        /*0050*/ 	.byte	0x02, 0x4c
        /*0052*/ 	.byte	0x01
	.zero		1


	//----- nvinfo : EIATTR_MERCURY_ISA_VERSION
	.align		4
        /*0054*/ 	.byte	0x03, 0x5f
        /*0056*/ 	.short	0x0101


	//----- nvinfo : EIATTR_VRC_CTA_INIT_COUNT
	.align		4
        /*0058*/ 	.byte	0x02, 0x4a
	.zero		1
	.zero		1


	//----- nvinfo : EIATTR_EXIT_INSTR_OFFSETS
	.align		4
        /*005c*/ 	.byte	0x04, 0x1c
        /*005e*/ 	.short	(.L_17 - .L_16)


	//   ....[0]....
.L_16:
        /*0060*/ 	.word	0x00000040


	//   ....[1]....
        /*0064*/ 	.word	0x000002e0


	//   ....[2]....
        /*0068*/ 	.word	0x00000360


	//----- nvinfo : EIATTR_CRS_STACK_SIZE
	.align		4
.L_17:
        /*006c*/ 	.byte	0x04, 0x1e
        /*006e*/ 	.short	(.L_19 - .L_18)
.L_18:
        /*0070*/ 	.word	0x00000000


	//----- nvinfo : EIATTR_CBANK_PARAM_SIZE
	.align		4
.L_19:
        /*0074*/ 	.byte	0x03, 0x19
        /*0076*/ 	.short	0x0018


	//----- nvinfo : EIATTR_PARAM_CBANK
	.align		4
        /*0078*/ 	.byte	0x04, 0x0a
        /*007a*/ 	.short	(.L_21 - .L_20)
	.align		4
.L_20:
        /*007c*/ 	.word	index@(.nv.constant0.sum_reduce_kernel)
        /*0080*/ 	.short	0x0380
        /*0082*/ 	.short	0x0018


	//----- nvinfo : EIATTR_SW_WAR
	.align		4
.L_21:
        /*0084*/ 	.byte	0x04, 0x36
        /*0086*/ 	.short	(.L_23 - .L_22)
.L_22:
        /*0088*/ 	.word	0x00000008
.L_23:


//--------------------- .nv.callgraph             --------------------------
	.section	.nv.callgraph,"",@"SHT_CUDA_CALLGRAPH"
	.align	4
	.sectionentsize	8
	.align		4
        /*0000*/ 	.word	0x00000000
	.align		4
        /*0004*/ 	.word	0xffffffff
	.align		4
        /*0008*/ 	.word	0x00000000
	.align		4
        /*000c*/ 	.word	0xfffffffe
	.align		4
        /*0010*/ 	.word	0x00000000
	.align		4
        /*0014*/ 	.word	0xfffffffd
	.align		4
        /*0018*/ 	.word	0x00000000
	.align		4
        /*001c*/ 	.word	0xfffffffc


//--------------------- .text.sum_reduce_kernel   --------------------------
	.section	.text.sum_reduce_kernel,"ax",@progbits
	.align	128
        .global         sum_reduce_kernel
        .type           sum_reduce_kernel,@function
        .size           sum_reduce_kernel,(.L_x_6 - sum_reduce_kernel)
        .other          sum_reduce_kernel,@"STO_CUDA_ENTRY STV_DEFAULT"
sum_reduce_kernel:
.text.sum_reduce_kernel:
[----:B------:R-:W-:Y:S01]  /*0000*/  LDC R1, c[0x0][0x37c] ;  /* 0x0000df00ff017b82 */ /* 0x000fe20000000800 */
[----:B------:R-:W0:Y:S01]  /*0010*/  S2R R7, SR_CTAID.X ;  /* 0x0000000000077919 */ /* 0x000e220000002500 */
[----:B------:R-:W0:Y:S02]  /*0020*/  LDCU UR4, c[0x0][0x390] ;  /* 0x00007200ff0477ac */ /* 0x000e240008000800 */
[----:B0-----:R-:W-:-:S13]  /*0030*/  ISETP.GE.AND P0, PT, R7, UR4, PT ;  /* 0x0000000407007c0c */ /* 0x001fda000bf06270 */
[----:B------:R-:W-:Y:S05]  /*0040*/  @P0 EXIT ;  /* 0x000000000000094d */ /* 0x000fea0003800000 */
[----:B------:R-:W0:Y:S01]  /*0050*/  S2R R8, SR_TID.X ;  /* 0x0000000000087919 */ /* 0x000e220000002100 */
[----:B------:R-:W0:Y:S01]  /*0060*/  LDCU UR4, c[0x0][0x394] ;  /* 0x00007280ff0477ac */ /* 0x000e220008000800 */
[----:B------:R-:W-:Y:S01]  /*0070*/  BSSY.RECONVERGENT B0, `(.L_x_0) ;  /* 0x0000010000007945 */ /* 0x000fe20003800200 */
[----:B------:R-:W-:Y:S01]  /*0080*/  IMAD.MOV.U32 R0, RZ, RZ, RZ ;  /* 0x000000ffff007224 */ /* 0x000fe200078e00ff */
[----:B------:R-:W1:Y:S01]  /*0090*/  LDCU.64 UR8, c[0x0][0x358] ;  /* 0x00006b00ff0877ac */ /* 0x000e620008000a00 */
[----:B0-----:R-:W-:-:S13]  /*00a0*/  ISETP.GE.AND P0, PT, R8, UR4, PT ;  /* 0x0000000408007c0c */ /* 0x001fda000bf06270 */
[----:B-1----:R-:W-:Y:S05]  /*00b0*/  @P0 BRA `(.L_x_1) ;  /* 0x00000000002c0947 */ /* 0x002fea0003800000 */
[----:B------:R-:W0:Y:S01]  /*00c0*/  LDC R9, c[0x0][0x360] ;  /* 0x0000d800ff097b82 */ /* 0x000e220000000800 */
[----:B------:R-:W-:Y:S01]  /*00d0*/  IMAD.MOV.U32 R0, RZ, RZ, RZ ;  /* 0x000000ffff007224 */ /* 0x000fe200078e00ff */
[----:B------:R-:W-:-:S06]  /*00e0*/  MOV R6, R8 ;  /* 0x0000000800067202 */ /* 0x000fcc0000000f00 */
[----:B------:R-:W1:Y:S02]  /*00f0*/  LDC.64 R4, c[0x0][0x380] ;  /* 0x0000e000ff047b82 */ /* 0x000e640000000a00 */
.L_x_2:
[----:B------:R-:W-:-:S04]  /*0100*/  IMAD R3, R7, UR4, R6 ;  /* 0x0000000407037c24 */ /* 0x000fc8000f8e0206 */
[----:B-1----:R-:W-:-:S06]  /*0110*/  IMAD.WIDE R2, R3, 0x4, R4 ;  /* 0x0000000403027825 */ /* 0x002fcc00078e0204 */
[----:B------:R-:W2:Y:S01]  /*0120*/  LDG.E.CONSTANT R3, desc[UR8][R2.64] ;  /* 0x0000000802037981 */ /* 0x000ea2000c1e9900 */
[----:B0-----:R-:W-:-:S05]  /*0130*/  IMAD.IADD R6, R9, 0x1, R6 ;  /* 0x0000000109067824 */ /* 0x001fca00078e0206 */
[----:B------:R-:W-:Y:S01]  /*0140*/  ISETP.GE.AND P0, PT, R6, UR4, PT ;  /* 0x0000000406007c0c */ /* 0x000fe2000bf06270 */
[----:B--2---:R-:W-:-:S12]  /*0150*/  FADD R0, R3, R0 ;  /* 0x0000000003007221 */ /* 0x004fd80000000000 */
[----:B------:R-:W-:Y:S05]  /*0160*/  @!P0 BRA `(.L_x_2) ;  /* 0xfffffffc00e48947 */ /* 0x000fea000383ffff */
.L_x_1:
[----:B------:R-:W-:Y:S05]  /*0170*/  BSYNC.RECONVERGENT B0 ;  /* 0x0000000000007941 */ /* 0x000fea0003800200 */
.L_x_0:
[----:B------:R-:W0:Y:S01]  /*0180*/  S2UR UR5, SR_CgaCtaId ;  /* 0x00000000000579c3 */ /* 0x000e220000008800 */
[----:B------:R-:W-:Y:S01]  /*0190*/  UMOV UR4, 0x400 ;  /* 0x0000040000047882 */ /* 0x000fe20000000000 */
[----:B------:R-:W1:Y:S01]  /*01a0*/  LDCU UR6, c[0x0][0x360] ;  /* 0x00006c00ff0677ac */ /* 0x000e620008000800 */
[----:B------:R-:W-:Y:S01]  /*01b0*/  ISETP.NE.AND P0, PT, R8, RZ, PT ;  /* 0x000000ff0800720c */ /* 0x000fe20003f05270 */
[----:B-1----:R-:W-:Y:S02]  /*01c0*/  UISETP.GE.U32.AND UP0, UPT, UR6, 0x2, UPT ;  /* 0x000000020600788c */ /* 0x002fe4000bf06070 */
[----:B0-----:R-:W-:-:S06]  /*01d0*/  ULEA UR4, UR5, UR4, 0x18 ;  /* 0x0000000405047291 */ /* 0x001fcc000f8ec0ff */
[----:B------:R-:W-:-:S05]  /*01e0*/  LEA R3, R8, UR4, 0x2 ;  /* 0x0000000408037c11 */ /* 0x000fca000f8e10ff */
[----:B------:R0:W-:Y:S01]  /*01f0*/  STS [R3], R0 ;  /* 0x0000000003007388 */ /* 0x0001e20000000800 */
[----:B------:R-:W-:Y:S06]  /*0200*/  BAR.SYNC.DEFER_BLOCKING 0x0 ;  /* 0x0000000000007b1d */ /* 0x000fec0000010000 */
[----:B------:R-:W-:Y:S05]  /*0210*/  BRA.U !UP0, `(.L_x_3) ;  /* 0x0000000108307547 */ /* 0x000fea000b800000 */
[----:B0-----:R-:W-:-:S07]  /*0220*/  MOV R0, UR6 ;  /* 0x0000000600007c02 */ /* 0x001fce0008000f00 */
.L_x_4:
[----:B------:R-:W-:-:S04]  /*0230*/  SHF.R.U32.HI R6, RZ, 0x1, R0 ;  /* 0x00000001ff067819 */ /* 0x000fc80000011600 */
[----:B------:R-:W-:-:S13]  /*0240*/  ISETP.GE.U32.AND P1, PT, R8, R6, PT ;  /* 0x000000060800720c */ /* 0x000fda0003f26070 */
[----:B------:R-:W-:Y:S01]  /*0250*/  @!P1 IMAD R2, R6, 0x4, R3 ;  /* 0x0000000406029824 */ /* 0x000fe200078e0203 */
[----:B------:R-:W-:Y:S05]  /*0260*/  @!P1 LDS R5, [R3] ;  /* 0x0000000003059984 */ /* 0x000fea0000000800 */
[----:B------:R-:W0:Y:S02]  /*0270*/  @!P1 LDS R2, [R2] ;  /* 0x0000000002029984 */ /* 0x000e240000000800 */
[----:B0-----:R-:W-:-:S05]  /*0280*/  @!P1 FADD R4, R2, R5 ;  /* 0x0000000502049221 */ /* 0x001fca0000000000 */
[----:B------:R1:W-:Y:S01]  /*0290*/  @!P1 STS [R3], R4 ;  /* 0x0000000403009388 */ /* 0x0003e20000000800 */
[----:B------:R-:W-:Y:S01]  /*02a0*/  BAR.SYNC.DEFER_BLOCKING 0x0 ;  /* 0x0000000000007b1d */ /* 0x000fe20000010000 */
[----:B------:R-:W-:Y:S02]  /*02b0*/  ISETP.GT.U32.AND P1, PT, R0, 0x3, PT ;  /* 0x000000030000780c */ /* 0x000fe40003f24070 */
[----:B------:R-:W-:-:S11]  /*02c0*/  MOV R0, R6 ;  /* 0x0000000600007202 */ /* 0x000fd60000000f00 */
[----:B-1----:R-:W-:Y:S05]  /*02d0*/  @P1 BRA `(.L_x_4) ;  /* 0xfffffffc00d41947 */ /* 0x002fea000383ffff */
.L_x_3:
[----:B------:R-:W-:Y:S05]  /*02e0*/  @P0 EXIT ;  /* 0x000000000000094d */ /* 0x000fea0003800000 */
[----:B------:R-:W1:Y:S01]  /*02f0*/  S2UR UR5, SR_CgaCtaId ;  /* 0x00000000000579c3 */ /* 0x000e620000008800 */
[----:B------:R-:W-:-:S07]  /*0300*/  UMOV UR4, 0x400 ;  /* 0x0000040000047882 */ /* 0x000fce0000000000 */
[----:B0-----:R-:W0:Y:S01]  /*0310*/  LDC.64 R2, c[0x0][0x388] ;  /* 0x0000e200ff027b82 */ /* 0x001e220000000a00 */
[----:B-1----:R-:W-:Y:S01]  /*0320*/  ULEA UR4, UR5, UR4, 0x18 ;  /* 0x0000000405047291 */ /* 0x002fe2000f8ec0ff */
[----:B0-----:R-:W-:-:S08]  /*0330*/  IMAD.WIDE.U32 R2, R7, 0x4, R2 ;  /* 0x0000000407027825 */ /* 0x001fd000078e0002 */
[----:B------:R-:W0:Y:S04]  /*0340*/  LDS R5, [UR4] ;  /* 0x00000004ff057984 */ /* 0x000e280008000800 */
[----:B0-----:R-:W-:Y:S01]  /*0350*/  STG.E desc[UR8][R2.64], R5 ;  /* 0x0000000502007986 */ /* 0x001fe2000c101908 */
[----:B------:R-:W-:Y:S05]  /*0360*/  EXIT ;  /* 0x000000000000794d */ /* 0x000fea0003800000 */
.L_x_5:
[----:B------:R-:W-:-:S00]  /*0370*/  BRA `(.L_x_5) ;  /* 0xfffffffc00fc7947 */ /* 0x000fc0000383ffff */
[----:B------:R-:W-:-:S00]  /*0380*/  NOP ;  /* 0x0000000000007918 */ /* 0x000fc00000000000 */
[----:B------:R-:W-:-:S00]  /*0390*/  NOP ;  /* 0x0000000000007918 */ /* 0x000fc00000000000 */
[----:B------:R-:W-:-:S00]  /*03a0*/  NOP ;  /* 0x0000000000007918 */ /* 0x000fc00000000000 */
[----:B------:R-:W-:-:S00]  /*03b0*/  NOP ;  /* 0x0000000000007918 */ /* 0x000fc00000000000 */
[----:B------:R-:W-:-:S00]  /*03c0*/  NOP ;  /* 0x0000000000007918 */ /* 0x000fc00000000000 */
[----:B------:R-:W-:-:S00]  /*03d0*/  NOP ;  /* 0x0000000000007918 */ /* 0x000fc00000000000 */
[----:B------:R-:W-:-:S00]  /*03e0*/  NOP ;  /* 0x0000000000007918 */ /* 0x000fc00000000000 */
[----:B------:R-:W-:-:S00]  /*03f0*/  NOP ;  /* 0x0000000000007918 */ /* 0x000fc00000000000 */
.L_x_6:


//--------------------- .nv.shared.sum_reduce_kernel --------------------------
	.section	.nv.shared.sum_reduce_kernel,"aw",@nobits
	.sectionflags	@""
	.align	16
	.zero		1024


//--------------------- .nv.shared.reserved.0     --------------------------
	.section	.nv.shared.reserved.0,"aw",@nobits
	.weak		__nv_reservedSMEM_offset_0_alias
	.size		__nv_reservedSMEM_offset_0_alias, 0, 64
	.other		__nv_reservedSMEM_offset_0_alias,@"STO_CUDA_RESERVED_SHARED STV_DEFAULT"
__nv_reservedSMEM_offset_0_alias:
	.zero		0
	.zero		64


//--------------------- .nv.constant0.sum_reduce_kernel --------------------------
	.section	.nv.constant0.sum_reduce_kernel,"a",@progbits
	.sectionflags	@""
	.align	4
.nv.constant0.sum_reduce_kernel:
	.zero		920


//--------------------- SYMBOLS --------------------------

	.type		.nv.reservedSmem.offset0,@object
	.size		.nv.reservedSmem.offset0,0x4
	.type		.nv.reservedSmem.cap,@object
	.size		.nv.reservedSmem.cap,0x4
